	.headerflags	@"EF_CUDA_TEXMODE_UNIFIED EF_CUDA_64BIT_ADDRESS EF_CUDA_ACCELERATORS EF_CUDA_SM90 EF_CUDA_VIRTUAL_SM(EF_CUDA_SM90)"
	.elftype	@"ET_EXEC"


//--------------------- .nv.info                  --------------------------
	.section	.nv.info,"",@"SHT_CUDA_INFO"
	.align	4


	//----- nvinfo : EIATTR_REGCOUNT
	.align		4
        /*0000*/ 	.byte	0x04, 0x2f
        /*0002*/ 	.short	(.L_3 - .L_2)
	.align		4
.L_2:
        /*0004*/ 	.word	index@(triton_poi_fused__native_batch_norm_legit_no_training_add_relu_15)
        /*0008*/ 	.word	0x00000020


	//----- nvinfo : EIATTR_MIN_STACK_SIZE
	.align		4
.L_3:
        /*000c*/ 	.byte	0x04, 0x12
        /*000e*/ 	.short	(.L_5 - .L_4)
	.align		4
.L_4:
        /*0010*/ 	.word	index@(triton_poi_fused__native_batch_norm_legit_no_training_add_relu_15)
        /*0014*/ 	.word	0x00000000


	//----- nvinfo : EIATTR_FRAME_SIZE
	.align		4
.L_5:
        /*0018*/ 	.byte	0x04, 0x11
        /*001a*/ 	.short	(.L_7 - .L_6)
	.align		4
.L_6:
        /*001c*/ 	.word	index@(triton_poi_fused__native_batch_norm_legit_no_training_add_relu_15)
        /*0020*/ 	.word	0x00000000


	//----- nvinfo : EIATTR_MIN_STACK_SIZE
	.align		4
.L_7:
        /*0024*/ 	.byte	0x04, 0x12
        /*0026*/ 	.short	(.L_9 - .L_8)
	.align		4
.L_8:
        /*0028*/ 	.word	index@(triton_poi_fused__native_batch_norm_legit_no_training_add_relu_15)
        /*002c*/ 	.word	0x00000000
.L_9:


//--------------------- .nv.info.triton_poi_fused__native_batch_norm_legit_no_training_add_relu_15 --------------------------
	.section	.nv.info.triton_poi_fused__native_batch_norm_legit_no_training_add_relu_15,"",@"SHT_CUDA_INFO"
	.sectionflags	@""
	.align	4


	//----- nvinfo : EIATTR_CUDA_API_VERSION
	.align		4
        /*0000*/ 	.byte	0x04, 0x37
        /*0002*/ 	.short	(.L_11 - .L_10)
.L_10:
        /*0004*/ 	.word	0x0000007c


	//----- nvinfo : EIATTR_KPARAM_INFO
	.align		4
.L_11:
        /*0008*/ 	.byte	0x04, 0x17
        /*000a*/ 	.short	(.L_13 - .L_12)
.L_12:
        /*000c*/ 	.word	0x00000000
        /*0010*/ 	.short	0x000b
        /*0012*/ 	.short	0x0058
        /*0014*/ 	.byte	0x00, 0xf0, 0x11, 0x00


	//----- nvinfo : EIATTR_KPARAM_INFO
	.align		4
.L_13:
        /*0018*/ 	.byte	0x04, 0x17
        /*001a*/ 	.short	(.L_15 - .L_14)
.L_14:
        /*001c*/ 	.word	0x00000000
        /*0020*/ 	.short	0x000a
        /*0022*/ 	.short	0x0050
        /*0024*/ 	.byte	0x00, 0xf4, 0x21, 0x00


	//----- nvinfo : EIATTR_KPARAM_INFO
	.align		4
.L_15:
        /*0028*/ 	.byte	0x04, 0x17
        /*002a*/ 	.short	(.L_17 - .L_16)
.L_16:
        /*002c*/ 	.word	0x00000000
        /*0030*/ 	.short	0x0009
        /*0032*/ 	.short	0x0048
        /*0034*/ 	.byte	0x00, 0xf4, 0x21, 0x00


	//----- nvinfo : EIATTR_KPARAM_INFO
	.align		4
.L_17:
        /*0038*/ 	.byte	0x04, 0x17
        /*003a*/ 	.short	(.L_19 - .L_18)
.L_18:
        /*003c*/ 	.word	0x00000000
        /*0040*/ 	.short	0x0008
        /*0042*/ 	.short	0x0040
        /*0044*/ 	.byte	0x00, 0xf4, 0x21, 0x00


	//----- nvinfo : EIATTR_KPARAM_INFO
	.align		4
.L_19:
        /*0048*/ 	.byte	0x04, 0x17
        /*004a*/ 	.short	(.L_21 - .L_20)
.L_20:
        /*004c*/ 	.word	0x00000000
        /*0050*/ 	.short	0x0007
        /*0052*/ 	.short	0x0038
        /*0054*/ 	.byte	0x00, 0xf4, 0x21, 0x00


	//----- nvinfo : EIATTR_KPARAM_INFO
	.align		4
.L_21:
        /*0058*/ 	.byte	0x04, 0x17
        /*005a*/ 	.short	(.L_23 - .L_22)
.L_22:
        /*005c*/ 	.word	0x00000000
        /*0060*/ 	.short	0x0006
        /*0062*/ 	.short	0x0030
        /*0064*/ 	.byte	0x00, 0xf4, 0x21, 0x00


	//----- nvinfo : EIATTR_KPARAM_INFO
	.align		4
.L_23:
        /*0068*/ 	.byte	0x04, 0x17
        /*006a*/ 	.short	(.L_25 - .L_24)
.L_24:
        /*006c*/ 	.word	0x00000000
        /*0070*/ 	.short	0x0005
        /*0072*/ 	.short	0x0028
        /*0074*/ 	.byte	0x00, 0xf4, 0x21, 0x00


	//----- nvinfo : EIATTR_KPARAM_INFO
	.align		4
.L_25:
        /*0078*/ 	.byte	0x04, 0x17
        /*007a*/ 	.short	(.L_27 - .L_26)
.L_26:
        /*007c*/ 	.word	0x00000000
        /*0080*/ 	.short	0x0004
        /*0082*/ 	.short	0x0020
        /*0084*/ 	.byte	0x00, 0xf4, 0x21, 0x00


	//----- nvinfo : EIATTR_KPARAM_INFO
	.align		4
.L_27:
        /*0088*/ 	.byte	0x04, 0x17
        /*008a*/ 	.short	(.L_29 - .L_28)
.L_28:
        /*008c*/ 	.word	0x00000000
        /*0090*/ 	.short	0x0003
        /*0092*/ 	.short	0x0018
        /*0094*/ 	.byte	0x00, 0xf4, 0x21, 0x00


	//----- nvinfo : EIATTR_KPARAM_INFO
	.align		4
.L_29:
        /*0098*/ 	.byte	0x04, 0x17
        /*009a*/ 	.short	(.L_31 - .L_30)
.L_30:
        /*009c*/ 	.word	0x00000000
        /*00a0*/ 	.short	0x0002
        /*00a2*/ 	.short	0x0010
        /*00a4*/ 	.byte	0x00, 0xf4, 0x21, 0x00


	//----- nvinfo : EIATTR_KPARAM_INFO
	.align		4
.L_31:
        /*00a8*/ 	.byte	0x04, 0x17
        /*00aa*/ 	.short	(.L_33 - .L_32)
.L_32:
        /*00ac*/ 	.word	0x00000000
        /*00b0*/ 	.short	0x0001
        /*00b2*/ 	.short	0x0008
        /*00b4*/ 	.byte	0x00, 0xf4, 0x21, 0x00


	//----- nvinfo : EIATTR_KPARAM_INFO
	.align		4
.L_33:
        /*00b8*/ 	.byte	0x04, 0x17
        /*00ba*/ 	.short	(.L_35 - .L_34)
.L_34:
        /*00bc*/ 	.word	0x00000000
        /*00c0*/ 	.short	0x0000
        /*00c2*/ 	.short	0x0000
        /*00c4*/ 	.byte	0x00, 0xf4, 0x21, 0x00


	//----- nvinfo : EIATTR_SPARSE_MMA_MASK
	.align		4
.L_35:
        /*00c8*/ 	.byte	0x03, 0x50
        /*00ca*/ 	.short	0x0000


	//----- nvinfo : EIATTR_MAXREG_COUNT
	.align		4
        /*00cc*/ 	.byte	0x03, 0x1b
        /*00ce*/ 	.short	0x00ff


	//----- nvinfo : EIATTR_EXIT_INSTR_OFFSETS
	.align		4
        /*00d0*/ 	.byte	0x04, 0x1c
        /*00d2*/ 	.short	(.L_37 - .L_36)


	//   ....[0]....
.L_36:
        /*00d4*/ 	.word	0x00000680


	//----- nvinfo : EIATTR_REQNTID
	.align		4
.L_37:
        /*00d8*/ 	.byte	0x04, 0x10
        /*00da*/ 	.short	(.L_39 - .L_38)
.L_38:
        /*00dc*/ 	.word	0x00000100
        /*00e0*/ 	.word	0x00000001
        /*00e4*/ 	.word	0x00000001


	//----- nvinfo : EIATTR_CBANK_PARAM_SIZE
	.align		4
.L_39:
        /*00e8*/ 	.byte	0x03, 0x19
        /*00ea*/ 	.short	0x005c


	//----- nvinfo : EIATTR_PARAM_CBANK
	.align		4
        /*00ec*/ 	.byte	0x04, 0x0a
        /*00ee*/ 	.short	(.L_41 - .L_40)
	.align		4
.L_40:
        /*00f0*/ 	.word	index@(.nv.constant0.triton_poi_fused__native_batch_norm_legit_no_training_add_relu_15)
        /*00f4*/ 	.short	0x0210
        /*00f6*/ 	.short	0x005c


	//----- nvinfo : EIATTR_SW_WAR
	.align		4
.L_41:
        /*00f8*/ 	.byte	0x04, 0x36
        /*00fa*/ 	.short	(.L_43 - .L_42)
.L_42:
        /*00fc*/ 	.word	0x00000008
.L_43:


//--------------------- .nv.callgraph             --------------------------
	.section	.nv.callgraph,"",@"SHT_CUDA_CALLGRAPH"
	.align	4
	.sectionentsize	8
	.align		4
        /*0000*/ 	.word	0x00000000
	.align		4
        /*0004*/ 	.word	0xffffffff
	.align		4
        /*0008*/ 	.word	0x00000000
	.align		4
        /*000c*/ 	.word	0xfffffffe
	.align		4
        /*0010*/ 	.word	0x00000000
	.align		4
        /*0014*/ 	.word	0xfffffffd
	.align		4
        /*0018*/ 	.word	0x00000000
	.align		4
        /*001c*/ 	.word	0xfffffffc


//--------------------- .nv.constant4             --------------------------
	.section	.nv.constant4,"a",@progbits
	.align	8
	.align		8
.nv.constant4:
        /*0000*/ 	.dword	_$_str
	.align		8
        /*0008*/ 	.dword	_$_str_$_2


//--------------------- .text.triton_poi_fused__native_batch_norm_legit_no_training_add_relu_15 --------------------------
	.section	.text.triton_poi_fused__native_batch_norm_legit_no_training_add_relu_15,"ax",@progbits
	.align	128
        .global         triton_poi_fused__native_batch_norm_legit_no_training_add_relu_15
        .type           triton_poi_fused__native_batch_norm_legit_no_training_add_relu_15,@function
        .size           triton_poi_fused__native_batch_norm_legit_no_training_add_relu_15,(.L_x_1 - triton_poi_fused__native_batch_norm_legit_no_training_add_relu_15)
        .other          triton_poi_fused__native_batch_norm_legit_no_training_add_relu_15,@"STO_CUDA_ENTRY STV_DEFAULT"
triton_poi_fused__native_batch_norm_legit_no_training_add_relu_15:
.text.triton_poi_fused__native_batch_norm_legit_no_training_add_relu_15:
[----:B------:R-:W-:Y:S01]  /*0000*/  LDC R1, c[0x0][0x28] ;  /* 0x00000a00ff017b82 */ /* 0x000fe20000000800 */
[----:B------:R-:W1:Y:S07]  /*0010*/  S2R R0, SR_TID.X ;  /* 0x0000000000007919 */ /* 0x000e6e0000002100 */
[----:B------:R-:W2:Y:S01]  /*0020*/  LDC.64 R6, c[0x0][0x228] ;  /* 0x00008a00ff067b82 */ /* 0x000ea20000000a00 */
[----:B------:R-:W-:Y:S01]  /*0030*/  ULDC.64 UR4, c[0x0][0x208] ;  /* 0x0000820000047ab9 */ /* 0x000fe20000000a00 */
[----:B------:R-:W3:Y:S06]  /*0040*/  S2R R5, SR_CTAID.X ;  /* 0x0000000000057919 */ /* 0x000eec0000002500 */
[----:B------:R-:W4:Y:S08]  /*0050*/  LDC.64 R12, c[0x0][0x218] ;  /* 0x00008600ff0c7b82 */ /* 0x000f300000000a00 */
[----:B------:R-:W5:Y:S08]  /*0060*/  LDC.64 R14, c[0x0][0x240] ;  /* 0x00009000ff0e7b82 */ /* 0x000f700000000a00 */
[----:B------:R-:W4:Y:S01]  /*0070*/  LDC.64 R16, c[0x0][0x220] ;  /* 0x00008800ff107b82 */ /* 0x000f220000000a00 */
[----:B-1----:R-:W-:-:S07]  /*0080*/  SHF.L.U32 R0, R0, 0x1, RZ ;  /* 0x0000000100007819 */ /* 0x002fce00000006ff */
[----:B------:R-:W1:Y:S01]  /*0090*/  LDC.64 R18, c[0x0][0x248] ;  /* 0x00009200ff127b82 */ /* 0x000e620000000a00 */
[----:B---3--:R-:W-:Y:S02]  /*00a0*/  SHF.R.S32.HI R3, RZ, 0x16, R5 ;  /* 0x00000016ff037819 */ /* 0x008fe40000011405 */
[----:B------:R-:W-:Y:S02]  /*00b0*/  LOP3.LUT R0, R0, 0x1fe, RZ, 0xc0, !PT ;  /* 0x000001fe00007812 */ /* 0x000fe400078ec0ff */
[----:B------:R-:W-:-:S03]  /*00c0*/  SGXT R3, R3, 0x1 ;  /* 0x000000010303781a */ /* 0x000fc60000000200 */
[----:B------:R-:W3:Y:S01]  /*00d0*/  LDC.64 R8, c[0x0][0x238] ;  /* 0x00008e00ff087b82 */ /* 0x000ee20000000a00 */
[----:B------:R-:W-:-:S04]  /*00e0*/  LEA R0, R5, R0, 0x9 ;  /* 0x0000000005007211 */ /* 0x000fc800078e48ff */
[----:B------:R-:W-:-:S03]  /*00f0*/  LEA.HI R4, R3, R0, RZ, 0x9 ;  /* 0x0000000003047211 */ /* 0x000fc600078f48ff */
[----:B------:R-:W1:Y:S01]  /*0100*/  LDC.64 R2, c[0x0][0x250] ;  /* 0x00009400ff027b82 */ /* 0x000e620000000a00 */
[----:B------:R-:W-:-:S04]  /*0110*/  LOP3.LUT R21, R4, 0xfffffe00, RZ, 0xc0, !PT ;  /* 0xfffffe0004157812 */ /* 0x000fc800078ec0ff */
[----:B------:R-:W-:-:S03]  /*0120*/  IADD3 R21, R0, -R21, RZ ;  /* 0x8000001500157210 */ /* 0x000fc60007ffe0ff */
[----:B------:R-:W3:Y:S02]  /*0130*/  LDC.64 R22, c[0x0][0x230] ;  /* 0x00008c00ff167b82 */ /* 0x000ee40000000a00 */
[----:B--2---:R-:W-:-:S06]  /*0140*/  IMAD.WIDE R6, R21, 0x4, R6 ;  /* 0x0000000415067825 */ /* 0x004fcc00078e0206 */
[----:B------:R-:W2:Y:S01]  /*0150*/  LDG.E.EL.64 R6, desc[UR4][R6.64] ;  /* 0x0000000406067981 */ /* 0x000ea2000c2e1b00 */
[----:B------:R-:W3:Y:S01]  /*0160*/  LDC.64 R10, c[0x0][0x258] ;  /* 0x00009600ff0a7b82 */ /* 0x000ee20000000a00 */
[----:B01----:R-:W-:-:S07]  /*0170*/  IMAD.WIDE R2, R21, 0x4, R2 ;  /* 0x0000000415027825 */ /* 0x003fce00078e0202 */
[----:B------:R-:W0:Y:S01]  /*0180*/  LDC.64 R4, c[0x0][0x260] ;  /* 0x00009800ff047b82 */ /* 0x000e220000000a00 */
[----:B------:R-:W2:Y:S01]  /*0190*/  LDG.E.EL.64 R2, desc[UR4][R2.64] ;  /* 0x0000000402027981 */ /* 0x000ea2000c2e1b00 */
[----:B----4-:R-:W-:-:S04]  /*01a0*/  IMAD.WIDE R12, R0, 0x4, R12 ;  /* 0x00000004000c7825 */ /* 0x010fc800078e020c */
[----:B-----5:R-:W-:Y:S02]  /*01b0*/  IMAD.WIDE R14, R0, 0x4, R14 ;  /* 0x00000004000e7825 */ /* 0x020fe400078e020e */
[----:B------:R-:W4:Y:S02]  /*01c0*/  LDG.E.64 R12, desc[UR4][R12.64] ;  /* 0x000000040c0c7981 */ /* 0x000f24000c1e1b00 */
[C---:B------:R-:W-:Y:S02]  /*01d0*/  IMAD.WIDE R16, R21.reuse, 0x4, R16 ;  /* 0x0000000415107825 */ /* 0x040fe400078e0210 */
[----:B------:R-:W5:Y:S02]  /*01e0*/  LDG.E.64 R14, desc[UR4][R14.64] ;  /* 0x000000040e0e7981 */ /* 0x000f64000c1e1b00 */
[C---:B------:R-:W-:Y:S02]  /*01f0*/  IMAD.WIDE R18, R21.reuse, 0x4, R18 ;  /* 0x0000000415127825 */ /* 0x040fe400078e0212 */
[----:B------:R-:W4:Y:S02]  /*0200*/  LDG.E.EL.64 R16, desc[UR4][R16.64] ;  /* 0x0000000410107981 */ /* 0x000f24000c2e1b00 */
[----:B---3--:R-:W-:-:S02]  /*0210*/  IMAD.WIDE R24, R21, 0x4, R8 ;  /* 0x0000000415187825 */ /* 0x008fc400078e0208 */
[----:B------:R-:W5:Y:S02]  /*0220*/  LDG.E.EL.64 R18, desc[UR4][R18.64] ;  /* 0x0000000412127981 */ /* 0x000f64000c2e1b00 */
[----:B------:R-:W-:-:S04]  /*0230*/  IMAD.WIDE R22, R21, 0x4, R22 ;  /* 0x0000000415167825 */ /* 0x000fc800078e0216 */
[C---:B------:R-:W-:Y:S02]  /*0240*/  IMAD.WIDE R10, R21.reuse, 0x4, R10 ;  /* 0x00000004150a7825 */ /* 0x040fe400078e020a */
[----:B------:R-:W3:Y:S02]  /*0250*/  LDG.E.EL.64 R22, desc[UR4][R22.64] ;  /* 0x0000000416167981 */ /* 0x000ee4000c2e1b00 */
[----:B0-----:R-:W-:Y:S02]  /*0260*/  IMAD.WIDE R8, R21, 0x4, R4 ;  /* 0x0000000415087825 */ /* 0x001fe400078e0204 */
[----:B------:R0:W3:Y:S04]  /*0270*/  LDG.E.EL.64 R4, desc[UR4][R24.64] ;  /* 0x0000000418047981 */ /* 0x0000e8000c2e1b00 */
[----:B------:R-:W3:Y:S04]  /*0280*/  LDG.E.EL.64 R10, desc[UR4][R10.64] ;  /* 0x000000040a0a7981 */ /* 0x000ee8000c2e1b00 */
[----:B------:R-:W3:Y:S01]  /*0290*/  LDG.E.EL.64 R8, desc[UR4][R8.64] ;  /* 0x0000000408087981 */ /* 0x000ee2000c2e1b00 */
[----:B--2---:R-:W-:Y:S01]  /*02a0*/  FADD R6, R6, 9.9999997473787516356e-06 ;  /* 0x3727c5ac06067421 */ /* 0x004fe20000000000 */
[----:B------:R-:W-:-:S05]  /*02b0*/  FADD R7, R7, 9.9999997473787516356e-06 ;  /* 0x3727c5ac07077421 */ /* 0x000fca0000000000 */
[----:B------:R-:W1:Y:S01]  /*02c0*/  MUFU.SQRT R6, R6 ;  /* 0x0000000600067308 */ /* 0x000e620000002000 */
[----:B------:R-:W-:Y:S01]  /*02d0*/  FADD R20, R2, 9.9999997473787516356e-06 ;  /* 0x3727c5ac02147421 */ /* 0x000fe20000000000 */
[----:B------:R-:W-:-:S06]  /*02e0*/  FADD R3, R3, 9.9999997473787516356e-06 ;  /* 0x3727c5ac03037421 */ /* 0x000fcc0000000000 */
[----:B------:R-:W2:Y:S08]  /*02f0*/  MUFU.SQRT R21, R7 ;  /* 0x0000000700157308 */ /* 0x000eb00000002000 */
[----:B------:R-:W4:Y:S01]  /*0300*/  MUFU.SQRT R26, R20 ;  /* 0x00000014001a7308 */ /* 0x000f220000002000 */
[----:B-1----:R-:W-:-:S07]  /*0310*/  FSETP.GT.AND P6, PT, R6, 8.50705917302346158658e+37, PT ;  /* 0x7e8000000600780b */ /* 0x002fce0003fc4000 */
[----:B0-----:R-:W0:Y:S01]  /*0320*/  MUFU.SQRT R25, R3 ;  /* 0x0000000300197308 */ /* 0x001e220000002000 */
[----:B------:R-:W-:Y:S01]  /*0330*/  HFMA2.MMA R2, -RZ, RZ, 1.625, 0 ;  /* 0x3e800000ff027435 */ /* 0x000fe200000001ff */
[----:B------:R-:W-:Y:S02]  /*0340*/  FSETP.GEU.AND P5, PT, R6, 1.175494350822287508e-38, PT ;  /* 0x008000000600780b */ /* 0x000fe40003fae000 */
[C---:B--2---:R-:W-:Y:S02]  /*0350*/  FSETP.GT.AND P4, PT, R21.reuse, 8.50705917302346158658e+37, PT ;  /* 0x7e8000001500780b */ /* 0x044fe40003f84000 */
[C---:B----4-:R-:W-:Y:S02]  /*0360*/  FSETP.GT.AND P3, PT, R26.reuse, 8.50705917302346158658e+37, PT ;  /* 0x7e8000001a00780b */ /* 0x050fe40003f64000 */
[----:B------:R-:W-:Y:S01]  /*0370*/  FSETP.GEU.AND P0, PT, R26, 1.175494350822287508e-38, PT ;  /* 0x008000001a00780b */ /* 0x000fe20003f0e000 */
[----:B------:R-:W-:Y:S01]  /*0380*/  @P6 FMUL R6, R6, 0.25 ;  /* 0x3e80000006066820 */ /* 0x000fe20000400000 */
[----:B------:R-:W-:-:S02]  /*0390*/  FSETP.GEU.AND P2, PT, R21, 1.175494350822287508e-38, PT ;  /* 0x008000001500780b */ /* 0x000fc40003f4e000 */
[C---:B0-----:R-:W-:Y:S02]  /*03a0*/  FSETP.GT.AND P1, PT, R25.reuse, 8.50705917302346158658e+37, PT ;  /* 0x7e8000001900780b */ /* 0x041fe40003f24000 */
[----:B------:R-:W-:Y:S02]  /*03b0*/  FSEL R3, R2, 1, P6 ;  /* 0x3f80000002037808 */ /* 0x000fe40003000000 */
[----:B------:R-:W-:Y:S01]  /*03c0*/  FSETP.GEU.AND P6, PT, R25, 1.175494350822287508e-38, PT ;  /* 0x008000001900780b */ /* 0x000fe20003fce000 */
[----:B------:R-:W-:Y:S02]  /*03d0*/  @!P5 FMUL R6, R6, 16777216 ;  /* 0x4b8000000606d820 */ /* 0x000fe40000400000 */
[----:B------:R-:W-:Y:S01]  /*03e0*/  @P3 FMUL R26, R26, 0.25 ;  /* 0x3e8000001a1a3820 */ /* 0x000fe20000400000 */
[----:B------:R-:W-:Y:S01]  /*03f0*/  @P4 FMUL R21, R21, 0.25 ;  /* 0x3e80000015154820 */ /* 0x000fe20000400000 */
[----:B------:R-:W0:Y:S02]  /*0400*/  MUFU.RCP R20, R6 ;  /* 0x0000000600147308 */ /* 0x000e240000001000 */
[----:B------:R-:W-:Y:S01]  /*0410*/  @!P0 FMUL R26, R26, 16777216 ;  /* 0x4b8000001a1a8820 */ /* 0x000fe20000400000 */
[----:B------:R-:W-:Y:S01]  /*0420*/  @!P2 FMUL R21, R21, 16777216 ;  /* 0x4b8000001515a820 */ /* 0x000fe20000400000 */
[----:B------:R-:W-:-:S04]  /*0430*/  @P1 FMUL R25, R25, 0.25 ;  /* 0x3e80000019191820 */ /* 0x000fc80000400000 */
[----:B------:R-:W-:Y:S01]  /*0440*/  @!P6 FMUL R25, R25, 16777216 ;  /* 0x4b8000001919e820 */ /* 0x000fe20000400000 */
[----:B------:R-:W1:Y:S01]  /*0450*/  MUFU.RCP R7, R26 ;  /* 0x0000001a00077308 */ /* 0x000e620000001000 */
[----:B------:R-:W-:Y:S01]  /*0460*/  @!P5 FMUL R3, R3, 16777216 ;  /* 0x4b8000000303d820 */ /* 0x000fe20000400000 */
[----:B------:R-:W-:-:S06]  /*0470*/  FSEL R28, R2, 1, P3 ;  /* 0x3f800000021c7808 */ /* 0x000fcc0001800000 */
[----:B------:R-:W2:Y:S01]  /*0480*/  MUFU.RCP R21, R21 ;  /* 0x0000001500157308 */ /* 0x000ea20000001000 */
[----:B------:R-:W-:-:S07]  /*0490*/  FSEL R24, R2, 1, P4 ;  /* 0x3f80000002187808 */ /* 0x000fce0002000000 */
[----:B------:R-:W4:Y:S01]  /*04a0*/  MUFU.RCP R6, R25 ;  /* 0x0000001900067308 */ /* 0x000f220000001000 */
[----:B------:R-:W-:Y:S01]  /*04b0*/  FSEL R27, R2, 1, P1 ;  /* 0x3f800000021b7808 */ /* 0x000fe20000800000 */
[----:B0-----:R-:W-:Y:S01]  /*04c0*/  FMUL R20, R20, R3 ;  /* 0x0000000314147220 */ /* 0x001fe20000400000 */
[----:B------:R-:W-:Y:S01]  /*04d0*/  @!P0 FMUL R28, R28, 16777216 ;  /* 0x4b8000001c1c8820 */ /* 0x000fe20000400000 */
[----:B------:R-:W0:Y:S01]  /*04e0*/  LDC.64 R2, c[0x0][0x210] ;  /* 0x00008400ff027b82 */ /* 0x000e220000000a00 */
[----:B------:R-:W-:Y:S01]  /*04f0*/  @!P2 FMUL R24, R24, 16777216 ;  /* 0x4b8000001818a820 */ /* 0x000fe20000400000 */
[----:B------:R-:W-:Y:S01]  /*0500*/  @!P6 FMUL R27, R27, 16777216 ;  /* 0x4b8000001b1be820 */ /* 0x000fe20000400000 */
[----:B-1----:R-:W-:Y:S01]  /*0510*/  FMUL R7, R7, R28 ;  /* 0x0000001c07077220 */ /* 0x002fe20000400000 */
[----:B------:R-:W-:Y:S01]  /*0520*/  FADD R29, R12, -R16 ;  /* 0x800000100c1d7221 */ /* 0x000fe20000000000 */
[----:B-----5:R-:W-:Y:S01]  /*0530*/  FADD R14, R14, -R18 ;  /* 0x800000120e0e7221 */ /* 0x020fe20000000000 */
[----:B--2---:R-:W-:Y:S01]  /*0540*/  FMUL R21, R21, R24 ;  /* 0x0000001815157220 */ /* 0x004fe20000400000 */
[----:B------:R-:W-:Y:S01]  /*0550*/  FADD R12, R13, -R17 ;  /* 0x800000110d0c7221 */ /* 0x000fe20000000000 */
[----:B------:R-:W-:Y:S01]  /*0560*/  FADD R15, R15, -R19 ;  /* 0x800000130f0f7221 */ /* 0x000fe20000000000 */
[----:B------:R-:W-:Y:S01]  /*0570*/  FMUL R29, R20, R29 ;  /* 0x0000001d141d7220 */ /* 0x000fe20000400000 */
[----:B------:R-:W-:Y:S01]  /*0580*/  FMUL R7, R7, R14 ;  /* 0x0000000e07077220 */ /* 0x000fe20000400000 */
[----:B----4-:R-:W-:Y:S01]  /*0590*/  FMUL R6, R6, R27 ;  /* 0x0000001b06067220 */ /* 0x010fe20000400000 */
[----:B------:R-:W-:Y:S01]  /*05a0*/  FMUL R12, R21, R12 ;  /* 0x0000000c150c7220 */ /* 0x000fe20000400000 */
[----:B---3--:R-:W-:Y:S01]  /*05b0*/  FFMA R4, R22, R29, R4 ;  /* 0x0000001d16047223 */ /* 0x008fe20000000004 */
[----:B------:R-:W-:Y:S01]  /*05c0*/  FFMA R7, R10, R7, R8 ;  /* 0x000000070a077223 */ /* 0x000fe20000000008 */
[----:B------:R-:W-:Y:S01]  /*05d0*/  FMUL R6, R6, R15 ;  /* 0x0000000f06067220 */ /* 0x000fe20000400000 */
[----:B------:R-:W-:-:S03]  /*05e0*/  FFMA R5, R23, R12, R5 ;  /* 0x0000000c17057223 */ /* 0x000fc60000000005 */
[----:B------:R-:W-:Y:S01]  /*05f0*/  FFMA R6, R11, R6, R9 ;  /* 0x000000060b067223 */ /* 0x000fe20000000009 */
[C---:B------:R-:W-:Y:S01]  /*0600*/  FSETP.GEU.AND P0, PT, R4.reuse, -R7, PT ;  /* 0x800000070400720b */ /* 0x040fe20003f0e000 */
[----:B------:R-:W-:Y:S02]  /*0610*/  FADD R4, R4, R7 ;  /* 0x0000000704047221 */ /* 0x000fe40000000000 */
[C---:B------:R-:W-:Y:S01]  /*0620*/  FADD R7, R5.reuse, R6 ;  /* 0x0000000605077221 */ /* 0x040fe20000000000 */
[----:B------:R-:W-:Y:S01]  /*0630*/  FSETP.GEU.AND P1, PT, R5, -R6, PT ;  /* 0x800000060500720b */ /* 0x000fe20003f2e000 */
[----:B0-----:R-:W-:Y:S01]  /*0640*/  IMAD.WIDE R2, R0, 0x4, R2 ;  /* 0x0000000400027825 */ /* 0x001fe200078e0202 */
[----:B------:R-:W-:Y:S02]  /*0650*/  FSEL R4, R4, RZ, P0 ;  /* 0x000000ff04047208 */ /* 0x000fe40000000000 */
[----:B------:R-:W-:-:S05]  /*0660*/  FSEL R5, R7, RZ, P1 ;  /* 0x000000ff07057208 */ /* 0x000fca0000800000 */
[----:B------:R-:W-:Y:S01]  /*0670*/  STG.E.64 desc[UR4][R2.64], R4 ;  /* 0x0000000402007986 */ /* 0x000fe2000c101b04 */
[----:B------:R-:W-:Y:S05]  /*0680*/  EXIT ;  /* 0x000000000000794d */ /* 0x000fea0003800000 */
.L_x_0:
[----:B------:R-:W-:-:S00]  /*0690*/  BRA `(.L_x_0) ;  /* 0xfffffffc00fc7947 */ /* 0x000fc0000383ffff */
[----:B------:R-:W-:-:S00]  /*06a0*/  NOP ;  /* 0x0000000000007918 */ /* 0x000fc00000000000 */
        /* <DEDUP_REMOVED lines=13> */
.L_x_1:


//--------------------- .nv.global.init           --------------------------
	.section	.nv.global.init,"aw",@progbits
.nv.global.init:
	.type		_$_str,@object
	.size		_$_str,(_$_str_$_2 - _$_str)
_$_str:
        /*0000*/ 	.byte	0x5f, 0x5f, 0x43, 0x55, 0x44, 0x41, 0x5f, 0x46, 0x54, 0x5a, 0x00
	.type		_$_str_$_2,@object
	.size		_$_str_$_2,(.L_1 - _$_str_$_2)
_$_str_$_2:
        /*000b*/ 	.byte	0x5f, 0x5f, 0x43, 0x55, 0x44, 0x41, 0x5f, 0x50, 0x52, 0x45, 0x43, 0x5f, 0x53, 0x51, 0x52, 0x54
        /*001b*/ 	.byte	0x00
.L_1:


//--------------------- .nv.constant0.triton_poi_fused__native_batch_norm_legit_no_training_add_relu_15 --------------------------
	.section	.nv.constant0.triton_poi_fused__native_batch_norm_legit_no_training_add_relu_15,"a",@progbits
	.sectionflags	@""
	.align	4
.nv.constant0.triton_poi_fused__native_batch_norm_legit_no_training_add_relu_15:
	.zero		620
